//
// Generated by NVIDIA NVVM Compiler
//
// Compiler Build ID: CL-36424714
// Cuda compilation tools, release 13.0, V13.0.88
// Based on NVVM 20.0.0
//

.version 9.0
.target sm_100
.address_size 64

	// .globl	_Z20matrixMulKernelTiledPfS_S_iii
// _ZZ20matrixMulKernelTiledPfS_S_iiiE4ds_M has been demoted
// _ZZ20matrixMulKernelTiledPfS_S_iiiE4ds_N has been demoted

.visible .entry _Z20matrixMulKernelTiledPfS_S_iii(
	.param .u64 .ptr .align 1 _Z20matrixMulKernelTiledPfS_S_iii_param_0,
	.param .u64 .ptr .align 1 _Z20matrixMulKernelTiledPfS_S_iii_param_1,
	.param .u64 .ptr .align 1 _Z20matrixMulKernelTiledPfS_S_iii_param_2,
	.param .u32 _Z20matrixMulKernelTiledPfS_S_iii_param_3,
	.param .u32 _Z20matrixMulKernelTiledPfS_S_iii_param_4,
	.param .u32 _Z20matrixMulKernelTiledPfS_S_iii_param_5
)
{
	.reg .pred 	%p<16>;
	.reg .b32 	%r<45>;
	.reg .b32 	%f<113>;
	.reg .b64 	%rd<13>;
	// demoted variable
	.shared .align 4 .b8 _ZZ20matrixMulKernelTiledPfS_S_iiiE4ds_M[4096];
	// demoted variable
	.shared .align 4 .b8 _ZZ20matrixMulKernelTiledPfS_S_iiiE4ds_N[4096];
	ld.param.u64 	%rd3, [_Z20matrixMulKernelTiledPfS_S_iii_param_0];
	ld.param.u64 	%rd4, [_Z20matrixMulKernelTiledPfS_S_iii_param_1];
	ld.param.u64 	%rd5, [_Z20matrixMulKernelTiledPfS_S_iii_param_2];
	ld.param.u32 	%r24, [_Z20matrixMulKernelTiledPfS_S_iii_param_3];
	ld.param.u32 	%r25, [_Z20matrixMulKernelTiledPfS_S_iii_param_4];
	ld.param.u32 	%r26, [_Z20matrixMulKernelTiledPfS_S_iii_param_5];
	mov.u32 	%r27, %ctaid.x;
	mov.u32 	%r28, %ctaid.y;
	mov.u32 	%r40, %tid.x;
	mov.u32 	%r42, %tid.y;
	shl.b32 	%r29, %r28, 5;
	add.s32 	%r3, %r29, %r42;
	shl.b32 	%r4, %r27, 5;
	add.s32 	%r5, %r4, %r40;
	setp.lt.s32 	%p2, %r24, 32;
	mov.f32 	%f111, 0f00000000;
	@%p2 bra 	$L__BB0_9;
	setp.lt.s32 	%p3, %r3, %r25;
	shl.b32 	%r30, %r42, 7;
	mov.u32 	%r31, _ZZ20matrixMulKernelTiledPfS_S_iiiE4ds_M;
	add.s32 	%r6, %r31, %r30;
	shl.b32 	%r32, %r40, 2;
	add.s32 	%r7, %r6, %r32;
	mov.u32 	%r33, _ZZ20matrixMulKernelTiledPfS_S_iiiE4ds_N;
	add.s32 	%r9, %r33, %r32;
	add.s32 	%r8, %r9, %r30;
	setp.lt.s32 	%p4, %r5, %r26;
	and.pred  	%p1, %p3, %p4;
	shr.s32 	%r34, %r24, 31;
	shr.u32 	%r35, %r34, 27;
	add.s32 	%r36, %r24, %r35;
	shr.s32 	%r37, %r36, 5;
	neg.s32 	%r44, %r37;
	mad.lo.s32 	%r38, %r42, %r26, %r40;
	add.s32 	%r43, %r38, %r4;
	shl.b32 	%r12, %r26, 5;
	mad.lo.s32 	%r41, %r24, %r3, %r40;
	cvta.to.global.u64 	%rd1, %rd3;
	cvta.to.global.u64 	%rd2, %rd4;
	mov.f32 	%f111, 0f00000000;
	not.pred 	%p11, %p1;
$L__BB0_2:
	setp.ge.s32 	%p5, %r3, %r25;
	setp.ge.s32 	%p6, %r40, %r24;
	mov.f32 	%f109, 0f00000000;
	or.pred  	%p7, %p5, %p6;
	@%p7 bra 	$L__BB0_4;
	mul.wide.s32 	%rd6, %r41, 4;
	add.s64 	%rd7, %rd1, %rd6;
	ld.global.f32 	%f109, [%rd7];
$L__BB0_4:
	setp.ge.u32 	%p8, %r5, %r24;
	st.shared.f32 	[%r7], %f109;
	setp.ge.s32 	%p9, %r42, %r24;
	mov.f32 	%f110, 0f00000000;
	or.pred  	%p10, %p9, %p8;
	@%p10 bra 	$L__BB0_6;
	mul.wide.s32 	%rd8, %r43, 4;
	add.s64 	%rd9, %rd2, %rd8;
	ld.global.f32 	%f110, [%rd9];
$L__BB0_6:
	st.shared.f32 	[%r8], %f110;
	bar.sync 	0;
	@%p11 bra 	$L__BB0_8;
	ld.shared.f32 	%f13, [%r6];
	ld.shared.f32 	%f14, [%r9];
	fma.rn.f32 	%f15, %f13, %f14, %f111;
	ld.shared.f32 	%f16, [%r6+4];
	ld.shared.f32 	%f17, [%r9+128];
	fma.rn.f32 	%f18, %f16, %f17, %f15;
	ld.shared.f32 	%f19, [%r6+8];
	ld.shared.f32 	%f20, [%r9+256];
	fma.rn.f32 	%f21, %f19, %f20, %f18;
	ld.shared.f32 	%f22, [%r6+12];
	ld.shared.f32 	%f23, [%r9+384];
	fma.rn.f32 	%f24, %f22, %f23, %f21;
	ld.shared.f32 	%f25, [%r6+16];
	ld.shared.f32 	%f26, [%r9+512];
	fma.rn.f32 	%f27, %f25, %f26, %f24;
	ld.shared.f32 	%f28, [%r6+20];
	ld.shared.f32 	%f29, [%r9+640];
	fma.rn.f32 	%f30, %f28, %f29, %f27;
	ld.shared.f32 	%f31, [%r6+24];
	ld.shared.f32 	%f32, [%r9+768];
	fma.rn.f32 	%f33, %f31, %f32, %f30;
	ld.shared.f32 	%f34, [%r6+28];
	ld.shared.f32 	%f35, [%r9+896];
	fma.rn.f32 	%f36, %f34, %f35, %f33;
	ld.shared.f32 	%f37, [%r6+32];
	ld.shared.f32 	%f38, [%r9+1024];
	fma.rn.f32 	%f39, %f37, %f38, %f36;
	ld.shared.f32 	%f40, [%r6+36];
	ld.shared.f32 	%f41, [%r9+1152];
	fma.rn.f32 	%f42, %f40, %f41, %f39;
	ld.shared.f32 	%f43, [%r6+40];
	ld.shared.f32 	%f44, [%r9+1280];
	fma.rn.f32 	%f45, %f43, %f44, %f42;
	ld.shared.f32 	%f46, [%r6+44];
	ld.shared.f32 	%f47, [%r9+1408];
	fma.rn.f32 	%f48, %f46, %f47, %f45;
	ld.shared.f32 	%f49, [%r6+48];
	ld.shared.f32 	%f50, [%r9+1536];
	fma.rn.f32 	%f51, %f49, %f50, %f48;
	ld.shared.f32 	%f52, [%r6+52];
	ld.shared.f32 	%f53, [%r9+1664];
	fma.rn.f32 	%f54, %f52, %f53, %f51;
	ld.shared.f32 	%f55, [%r6+56];
	ld.shared.f32 	%f56, [%r9+1792];
	fma.rn.f32 	%f57, %f55, %f56, %f54;
	ld.shared.f32 	%f58, [%r6+60];
	ld.shared.f32 	%f59, [%r9+1920];
	fma.rn.f32 	%f60, %f58, %f59, %f57;
	ld.shared.f32 	%f61, [%r6+64];
	ld.shared.f32 	%f62, [%r9+2048];
	fma.rn.f32 	%f63, %f61, %f62, %f60;
	ld.shared.f32 	%f64, [%r6+68];
	ld.shared.f32 	%f65, [%r9+2176];
	fma.rn.f32 	%f66, %f64, %f65, %f63;
	ld.shared.f32 	%f67, [%r6+72];
	ld.shared.f32 	%f68, [%r9+2304];
	fma.rn.f32 	%f69, %f67, %f68, %f66;
	ld.shared.f32 	%f70, [%r6+76];
	ld.shared.f32 	%f71, [%r9+2432];
	fma.rn.f32 	%f72, %f70, %f71, %f69;
	ld.shared.f32 	%f73, [%r6+80];
	ld.shared.f32 	%f74, [%r9+2560];
	fma.rn.f32 	%f75, %f73, %f74, %f72;
	ld.shared.f32 	%f76, [%r6+84];
	ld.shared.f32 	%f77, [%r9+2688];
	fma.rn.f32 	%f78, %f76, %f77, %f75;
	ld.shared.f32 	%f79, [%r6+88];
	ld.shared.f32 	%f80, [%r9+2816];
	fma.rn.f32 	%f81, %f79, %f80, %f78;
	ld.shared.f32 	%f82, [%r6+92];
	ld.shared.f32 	%f83, [%r9+2944];
	fma.rn.f32 	%f84, %f82, %f83, %f81;
	ld.shared.f32 	%f85, [%r6+96];
	ld.shared.f32 	%f86, [%r9+3072];
	fma.rn.f32 	%f87, %f85, %f86, %f84;
	ld.shared.f32 	%f88, [%r6+100];
	ld.shared.f32 	%f89, [%r9+3200];
	fma.rn.f32 	%f90, %f88, %f89, %f87;
	ld.shared.f32 	%f91, [%r6+104];
	ld.shared.f32 	%f92, [%r9+3328];
	fma.rn.f32 	%f93, %f91, %f92, %f90;
	ld.shared.f32 	%f94, [%r6+108];
	ld.shared.f32 	%f95, [%r9+3456];
	fma.rn.f32 	%f96, %f94, %f95, %f93;
	ld.shared.f32 	%f97, [%r6+112];
	ld.shared.f32 	%f98, [%r9+3584];
	fma.rn.f32 	%f99, %f97, %f98, %f96;
	ld.shared.f32 	%f100, [%r6+116];
	ld.shared.f32 	%f101, [%r9+3712];
	fma.rn.f32 	%f102, %f100, %f101, %f99;
	ld.shared.f32 	%f103, [%r6+120];
	ld.shared.f32 	%f104, [%r9+3840];
	fma.rn.f32 	%f105, %f103, %f104, %f102;
	ld.shared.f32 	%f106, [%r6+124];
	ld.shared.f32 	%f107, [%r9+3968];
	fma.rn.f32 	%f111, %f106, %f107, %f105;
$L__BB0_8:
	bar.sync 	0;
	add.s32 	%r44, %r44, 1;
	setp.ne.s32 	%p12, %r44, 0;
	add.s32 	%r43, %r43, %r12;
	add.s32 	%r42, %r42, 32;
	add.s32 	%r41, %r41, 32;
	add.s32 	%r40, %r40, 32;
	@%p12 bra 	$L__BB0_2;
$L__BB0_9:
	setp.ge.s32 	%p13, %r3, %r25;
	setp.ge.s32 	%p14, %r5, %r26;
	or.pred  	%p15, %p13, %p14;
	@%p15 bra 	$L__BB0_11;
	mad.lo.s32 	%r39, %r26, %r3, %r5;
	cvta.to.global.u64 	%rd10, %rd5;
	mul.wide.u32 	%rd11, %r39, 4;
	add.s64 	%rd12, %rd10, %rd11;
	st.global.f32 	[%rd12], %f111;
$L__BB0_11:
	ret;

}


// ===== COMPILED SASS (sm_100) =====

	.target	sm_100

	.elftype	@"ET_EXEC"


//--------------------- .note.nv.tkinfo           --------------------------
	.section	.note.nv.tkinfo,"",@"SHT_NOTE"
	.sectionflags	@"SHF_NOTE_NV_TKINFO"
	.tkinfo
        /*0018*/ 	.word	0x00000002
        /*0030*/ 	.string	""
        /*0030*/ 	.string	"ptxas"
        /*0030*/ 	.string	"Cuda compilation tools, release 13.0, V13.0.88"
        /*0030*/ 	.string	"Build cuda_13.0.r13.0/compiler.36424714_0"
        /*0030*/ 	.string	"-arch sm_100 -m 64 "



//--------------------- .note.nv.cuinfo           --------------------------
	.section	.note.nv.cuinfo,"",@"SHT_NOTE"
	.sectionflags	@"SHF_NOTE_NV_CUINFO"
        /*0018*/ 	.short	0x0002
        /*001a*/ 	.short	0x0064
        /*001c*/ 	.short	0x0082
	.zero		2


//--------------------- .nv.info                  --------------------------
	.section	.nv.info,"",@"SHT_CUDA_INFO"
	.align	4


	//----- nvinfo : EIATTR_REGCOUNT
	.align		4
        /*0000*/ 	.byte	0x04, 0x2f
        /*0002*/ 	.short	(.L_1 - .L_0)
	.align		4
.L_0:
        /*0004*/ 	.word	index@(_Z20matrixMulKernelTiledPfS_S_iii)
        /*0008*/ 	.word	0x0000001e


	//----- nvinfo : EIATTR_FRAME_SIZE
	.align		4
.L_1:
        /*000c*/ 	.byte	0x04, 0x11
        /*000e*/ 	.short	(.L_3 - .L_2)
	.align		4
.L_2:
        /*0010*/ 	.word	index@(_Z20matrixMulKernelTiledPfS_S_iii)
        /*0014*/ 	.word	0x00000000


	//----- nvinfo : EIATTR_MIN_STACK_SIZE
	.align		4
.L_3:
        /*0018*/ 	.byte	0x04, 0x12
        /*001a*/ 	.short	(.L_5 - .L_4)
	.align		4
.L_4:
        /*001c*/ 	.word	index@(_Z20matrixMulKernelTiledPfS_S_iii)
        /*0020*/ 	.word	0x00000000
.L_5:


//--------------------- .nv.compat                --------------------------
	.section	.nv.compat,"",@"SHT_CUDA_COMPAT_INFO"
	.align	4
        /*0000*/ 	.byte	0x02, 0x09, 0x00, 0x00, 0x02, 0x02, 0x01, 0x00, 0x02, 0x05, 0x05, 0x00, 0x03, 0x07, 0x01, 0x01
        /*0010*/ 	.byte	0x02, 0x03, 0x00, 0x00, 0x02, 0x06, 0x01, 0x00, 0x04, 0x0b, 0x08, 0x00, 0x09, 0x00, 0x00, 0x00
        /*0020*/ 	.byte	0x00, 0x00, 0x00, 0x00


//--------------------- .nv.info._Z20matrixMulKernelTiledPfS_S_iii --------------------------
	.section	.nv.info._Z20matrixMulKernelTiledPfS_S_iii,"",@"SHT_CUDA_INFO"
	.sectionflags	@""
	.align	4


	//----- nvinfo : EIATTR_CUDA_API_VERSION
	.align		4
        /*0000*/ 	.byte	0x04, 0x37
        /*0002*/ 	.short	(.L_7 - .L_6)
.L_6:
        /*0004*/ 	.word	0x00000082


	//----- nvinfo : EIATTR_KPARAM_INFO
	.align		4
.L_7:
        /*0008*/ 	.byte	0x04, 0x17
        /*000a*/ 	.short	(.L_9 - .L_8)
.L_8:
        /*000c*/ 	.word	0x00000000
        /*0010*/ 	.short	0x0005
        /*0012*/ 	.short	0x0020
        /*0014*/ 	.byte	0x00, 0xf0, 0x11, 0x00


	//----- nvinfo : EIATTR_KPARAM_INFO
	.align		4
.L_9:
        /*0018*/ 	.byte	0x04, 0x17
        /*001a*/ 	.short	(.L_11 - .L_10)
.L_10:
        /*001c*/ 	.word	0x00000000
        /*0020*/ 	.short	0x0004
        /*0022*/ 	.short	0x001c
        /*0024*/ 	.byte	0x00, 0xf0, 0x11, 0x00


	//----- nvinfo : EIATTR_KPARAM_INFO
	.align		4
.L_11:
        /*0028*/ 	.byte	0x04, 0x17
        /*002a*/ 	.short	(.L_13 - .L_12)
.L_12:
        /*002c*/ 	.word	0x00000000
        /*0030*/ 	.short	0x0003
        /*0032*/ 	.short	0x0018
        /*0034*/ 	.byte	0x00, 0xf0, 0x11, 0x00


	//----- nvinfo : EIATTR_KPARAM_INFO
	.align		4
.L_13:
        /*0038*/ 	.byte	0x04, 0x17
        /*003a*/ 	.short	(.L_15 - .L_14)
.L_14:
        /*003c*/ 	.word	0x00000000
        /*0040*/ 	.short	0x0002
        /*0042*/ 	.short	0x0010
        /*0044*/ 	.byte	0x00, 0xf5, 0x21, 0x00


	//----- nvinfo : EIATTR_KPARAM_INFO
	.align		4
.L_15:
        /*0048*/ 	.byte	0x04, 0x17
        /*004a*/ 	.short	(.L_17 - .L_16)
.L_16:
        /*004c*/ 	.word	0x00000000
        /*0050*/ 	.short	0x0001
        /*0052*/ 	.short	0x0008
        /*0054*/ 	.byte	0x00, 0xf5, 0x21, 0x00


	//----- nvinfo : EIATTR_KPARAM_INFO
	.align		4
.L_17:
        /*0058*/ 	.byte	0x04, 0x17
        /*005a*/ 	.short	(.L_19 - .L_18)
.L_18:
        /*005c*/ 	.word	0x00000000
        /*0060*/ 	.short	0x0000
        /*0062*/ 	.short	0x0000
        /*0064*/ 	.byte	0x00, 0xf5, 0x21, 0x00


	//----- nvinfo : EIATTR_SPARSE_MMA_MASK
	.align		4
.L_19:
        /*0068*/ 	.byte	0x03, 0x50
        /*006a*/ 	.short	0x0000


	//----- nvinfo : EIATTR_MAXREG_COUNT
	.align		4
        /*006c*/ 	.byte	0x03, 0x1b
        /*006e*/ 	.short	0x00ff


	//----- nvinfo : EIATTR_NUM_BARRIERS
	.align		4
        /*0070*/ 	.byte	0x02, 0x4c
        /*0072*/ 	.byte	0x01
	.zero		1


	//----- nvinfo : EIATTR_MERCURY_ISA_VERSION
	.align		4
        /*0074*/ 	.byte	0x03, 0x5f
        /*0076*/ 	.short	0x0101


	//----- nvinfo : EIATTR_VRC_CTA_INIT_COUNT
	.align		4
        /*0078*/ 	.byte	0x02, 0x4a
	.zero		1
	.zero		1


	//----- nvinfo : EIATTR_EXIT_INSTR_OFFSETS
	.align		4
        /*007c*/ 	.byte	0x04, 0x1c
        /*007e*/ 	.short	(.L_21 - .L_20)


	//   ....[0]....
.L_20:
        /*0080*/ 	.word	0x00000890


	//   ....[1]....
        /*0084*/ 	.word	0x000008e0


	//----- nvinfo : EIATTR_CRS_STACK_SIZE
	.align		4
.L_21:
        /*0088*/ 	.byte	0x04, 0x1e
        /*008a*/ 	.short	(.L_23 - .L_22)
.L_22:
        /*008c*/ 	.word	0x00000000


	//----- nvinfo : EIATTR_CBANK_PARAM_SIZE
	.align		4
.L_23:
        /*0090*/ 	.byte	0x03, 0x19
        /*0092*/ 	.short	0x0024


	//----- nvinfo : EIATTR_PARAM_CBANK
	.align		4
        /*0094*/ 	.byte	0x04, 0x0a
        /*0096*/ 	.short	(.L_25 - .L_24)
	.align		4
.L_24:
        /*0098*/ 	.word	index@(.nv.constant0._Z20matrixMulKernelTiledPfS_S_iii)
        /*009c*/ 	.short	0x0380
        /*009e*/ 	.short	0x0024


	//----- nvinfo : EIATTR_SW_WAR
	.align		4
.L_25:
        /*00a0*/ 	.byte	0x04, 0x36
        /*00a2*/ 	.short	(.L_27 - .L_26)
.L_26:
        /*00a4*/ 	.word	0x00000008
.L_27:


//--------------------- .nv.callgraph             --------------------------
	.section	.nv.callgraph,"",@"SHT_CUDA_CALLGRAPH"
	.align	4
	.sectionentsize	8
	.align		4
        /*0000*/ 	.word	0x00000000
	.align		4
        /*0004*/ 	.word	0xffffffff
	.align		4
        /*0008*/ 	.word	0x00000000
	.align		4
        /*000c*/ 	.word	0xfffffffe
	.align		4
        /*0010*/ 	.word	0x00000000
	.align		4
        /*0014*/ 	.word	0xfffffffd
	.align		4
        /*0018*/ 	.word	0x00000000
	.align		4
        /*001c*/ 	.word	0xfffffffc


//--------------------- .text._Z20matrixMulKernelTiledPfS_S_iii --------------------------
	.section	.text._Z20matrixMulKernelTiledPfS_S_iii,"ax",@progbits
	.align	128
        .global         _Z20matrixMulKernelTiledPfS_S_iii
        .type           _Z20matrixMulKernelTiledPfS_S_iii,@function
        .size           _Z20matrixMulKernelTiledPfS_S_iii,(.L_x_5 - _Z20matrixMulKernelTiledPfS_S_iii)
        .other          _Z20matrixMulKernelTiledPfS_S_iii,@"STO_CUDA_ENTRY STV_DEFAULT"
_Z20matrixMulKernelTiledPfS_S_iii:
.text._Z20matrixMulKernelTiledPfS_S_iii:
[----:B------:R-:W-:Y:S01]  /*0000*/  LDC R1, c[0x0][0x37c] ;  /* 0x0000df00ff017b82 */ /* 0x000fe20000000800 */
[----:B------:R-:W0:Y:S01]  /*0010*/  S2R R19, SR_CTAID.Y ;  /* 0x0000000000137919 */ /* 0x000e220000002600 */
[----:B------:R-:W1:Y:S01]  /*0020*/  LDCU UR10, c[0x0][0x398] ;  /* 0x00007300ff0a77ac */ /* 0x000e620008000800 */
[----:B------:R-:W-:Y:S01]  /*0030*/  HFMA2 R21, -RZ, RZ, 0, 0 ;  /* 0x00000000ff157431 */ /* 0x000fe200000001ff */
[----:B------:R-:W0:Y:S01]  /*0040*/  S2R R16, SR_TID.Y ;  /* 0x0000000000107919 */ /* 0x000e220000002200 */
[----:B------:R-:W2:Y:S01]  /*0050*/  LDCU.64 UR8, c[0x0][0x358] ;  /* 0x00006b00ff0877ac */ /* 0x000ea20008000a00 */
[----:B------:R-:W3:Y:S01]  /*0060*/  S2R R0, SR_CTAID.X ;  /* 0x0000000000007919 */ /* 0x000ee20000002500 */
[----:B------:R-:W3:Y:S01]  /*0070*/  S2R R17, SR_TID.X ;  /* 0x0000000000117919 */ /* 0x000ee20000002100 */
[----:B-1----:R-:W-:Y:S01]  /*0080*/  UISETP.GE.AND UP0, UPT, UR10, 0x20, UPT ;  /* 0x000000200a00788c */ /* 0x002fe2000bf06270 */
[----:B0-----:R-:W-:Y:S02]  /*0090*/  LEA R19, R19, R16, 0x5 ;  /* 0x0000001013137211 */ /* 0x001fe400078e28ff */
[----:B---3--:R-:W-:-:S06]  /*00a0*/  LEA R18, R0, R17, 0x5 ;  /* 0x0000001100127211 */ /* 0x008fcc00078e28ff */
[----:B--2---:R-:W-:Y:S05]  /*00b0*/  BRA.U !UP0, `(.L_x_0) ;  /* 0x0000000508e47547 */ /* 0x004fea000b800000 */
[----:B------:R-:W0:Y:S01]  /*00c0*/  S2UR UR7, SR_CgaCtaId ;  /* 0x00000000000779c3 */ /* 0x000e220000008800 */
[----:B------:R-:W1:Y:S01]  /*00d0*/  LDCU UR11, c[0x0][0x3a0] ;  /* 0x00007400ff0b77ac */ /* 0x000e620008000800 */
[----:B------:R-:W-:Y:S01]  /*00e0*/  MOV R21, RZ ;  /* 0x000000ff00157202 */ /* 0x000fe20000000f00 */
[----:B------:R-:W-:Y:S01]  /*00f0*/  IMAD R6, R19, UR10, R17 ;  /* 0x0000000a13067c24 */ /* 0x000fe2000f8e0211 */
[----:B------:R-:W2:Y:S04]  /*0100*/  LDCU UR12, c[0x0][0x39c] ;  /* 0x00007380ff0c77ac */ /* 0x000ea80008000800 */
[----:B------:R-:W3:Y:S01]  /*0110*/  LDC R2, c[0x0][0x3a0] ;  /* 0x0000e800ff027b82 */ /* 0x000ee20000000800 */
[----:B------:R-:W-:Y:S01]  /*0120*/  UMOV UR4, 0x400 ;  /* 0x0000040000047882 */ /* 0x000fe20000000000 */
[----:B------:R-:W-:-:S02]  /*0130*/  USHF.R.S32.HI UR6, URZ, 0x1f, UR10 ;  /* 0x0000001fff067899 */ /* 0x000fc4000801140a */
[----:B------:R-:W-:Y:S02]  /*0140*/  UIADD3 UR5, UPT, UPT, UR4, 0x1000, URZ ;  /* 0x0000100004057890 */ /* 0x000fe4000fffe0ff */
[----:B------:R-:W-:Y:S01]  /*0150*/  ULEA.HI UR6, UR6, UR10, URZ, 0x5 ;  /* 0x0000000a06067291 */ /* 0x000fe2000f8f28ff */
[----:B------:R-:W4:Y:S01]  /*0160*/  LDCU.64 UR14, c[0x0][0x398] ;  /* 0x00007300ff0e77ac */ /* 0x000f220008000a00 */
[----:B-1----:R-:W-:Y:S01]  /*0170*/  IMAD R7, R16, UR11, R17 ;  /* 0x0000000b10077c24 */ /* 0x002fe2000f8e0211 */
[----:B------:R-:W-:Y:S01]  /*0180*/  ISETP.GE.AND P0, PT, R18, UR11, PT ;  /* 0x0000000b12007c0c */ /* 0x000fe2000bf06270 */
[----:B------:R-:W-:Y:S02]  /*0190*/  USHF.R.S32.HI UR6, URZ, 0x5, UR6 ;  /* 0x00000005ff067899 */ /* 0x000fe40008011406 */
[----:B0-----:R-:W-:Y:S01]  /*01a0*/  ULEA UR4, UR7, UR4, 0x18 ;  /* 0x0000000407047291 */ /* 0x001fe2000f8ec0ff */
[----:B------:R-:W-:Y:S01]  /*01b0*/  LEA R7, R0, R7, 0x5 ;  /* 0x0000000700077211 */ /* 0x000fe200078e28ff */
[----:B------:R-:W-:Y:S01]  /*01c0*/  ULEA UR5, UR7, UR5, 0x18 ;  /* 0x0000000507057291 */ /* 0x000fe2000f8ec0ff */
[----:B--2---:R-:W-:Y:S01]  /*01d0*/  ISETP.LT.AND P0, PT, R19, UR12, !P0 ;  /* 0x0000000c13007c0c */ /* 0x004fe2000c701270 */
[----:B------:R-:W-:-:S02]  /*01e0*/  UIADD3 UR6, UPT, UPT, -UR6, URZ, URZ ;  /* 0x000000ff06067290 */ /* 0x000fc4000fffe1ff */
[C---:B------:R-:W-:Y:S02]  /*01f0*/  LEA R5, R16.reuse, UR4, 0x7 ;  /* 0x0000000410057c11 */ /* 0x040fe4000f8e38ff */
[C---:B------:R-:W-:Y:S02]  /*0200*/  LEA R3, R17.reuse, UR5, 0x2 ;  /* 0x0000000511037c11 */ /* 0x040fe4000f8e10ff */
[----:B------:R-:W-:Y:S02]  /*0210*/  LEA R4, R17, R5, 0x2 ;  /* 0x0000000511047211 */ /* 0x000fe400078e10ff */
[----:B----4-:R-:W-:-:S07]  /*0220*/  LEA R0, R16, R3, 0x7 ;  /* 0x0000000310007211 */ /* 0x010fce00078e38ff */
.L_x_3:
[----:B------:R-:W-:Y:S01]  /*0230*/  ISETP.GE.AND P2, PT, R17, UR14, PT ;  /* 0x0000000e11007c0c */ /* 0x000fe2000bf46270 */
[----:B0-----:R-:W-:Y:S01]  /*0240*/  HFMA2 R15, -RZ, RZ, 0, 0 ;  /* 0x00000000ff0f7431 */ /* 0x001fe200000001ff */
[----:B------:R-:W-:Y:S02]  /*0250*/  ISETP.GE.U32.AND P1, PT, R18, UR14, PT ;  /* 0x0000000e12007c0c */ /* 0x000fe4000bf26070 */
[----:B------:R-:W-:Y:S02]  /*0260*/  ISETP.GE.OR P2, PT, R19, UR15, P2 ;  /* 0x0000000f13007c0c */ /* 0x000fe40009746670 */
[----:B------:R-:W-:Y:S02]  /*0270*/  ISETP.GE.OR P1, PT, R16, UR14, P1 ;  /* 0x0000000e10007c0c */ /* 0x000fe40008f26670 */
[----:B------:R-:W-:-:S09]  /*0280*/  MOV R13, RZ ;  /* 0x000000ff000d7202 */ /* 0x000fd20000000f00 */
[----:B------:R-:W0:Y:S08]  /*0290*/  @!P2 LDC.64 R10, c[0x0][0x380] ;  /* 0x0000e000ff0aab82 */ /* 0x000e300000000a00 */
[----:B------:R-:W1:Y:S01]  /*02a0*/  @!P1 LDC.64 R8, c[0x0][0x388] ;  /* 0x0000e200ff089b82 */ /* 0x000e620000000a00 */
[----:B0-----:R-:W-:-:S05]  /*02b0*/  @!P2 IMAD.WIDE R10, R6, 0x4, R10 ;  /* 0x00000004060aa825 */ /* 0x001fca00078e020a */
[----:B------:R-:W2:Y:S01]  /*02c0*/  @!P2 LDG.E R13, desc[UR8][R10.64] ;  /* 0x000000080a0da981 */ /* 0x000ea2000c1e1900 */
[----:B-1----:R-:W-:-:S05]  /*02d0*/  @!P1 IMAD.WIDE R8, R7, 0x4, R8 ;  /* 0x0000000407089825 */ /* 0x002fca00078e0208 */
[----:B------:R-:W4:Y:S01]  /*02e0*/  @!P1 LDG.E R15, desc[UR8][R8.64] ;  /* 0x00000008080f9981 */ /* 0x000f22000c1e1900 */
[----:B------:R-:W-:Y:S03]  /*02f0*/  BSSY.RECONVERGENT B0, `(.L_x_1) ;  /* 0x000004d000007945 */ /* 0x000fe60003800200 */
[----:B--2---:R0:W-:Y:S04]  /*0300*/  STS [R4], R13 ;  /* 0x0000000d04007388 */ /* 0x0041e80000000800 */
[----:B----4-:R0:W-:Y:S01]  /*0310*/  STS [R0], R15 ;  /* 0x0000000f00007388 */ /* 0x0101e20000000800 */
[----:B------:R-:W-:Y:S06]  /*0320*/  BAR.SYNC.DEFER_BLOCKING 0x0 ;  /* 0x0000000000007b1d */ /* 0x000fec0000010000 */
[----:B------:R-:W-:Y:S05]  /*0330*/  @!P0 BRA `(.L_x_2) ;  /* 0x0000000400208947 */ /* 0x000fea0003800000 */
[----:B------:R-:W-:Y:S04]  /*0340*/  LDS R24, [R3] ;  /* 0x0000000003187984 */ /* 0x000fe80000000800 */
[----:B0-----:R-:W0:Y:S04]  /*0350*/  LDS.128 R12, [R5] ;  /* 0x00000000050c7984 */ /* 0x001e280000000c00 */
[----:B------:R-:W1:Y:S04]  /*0360*/  LDS R27, [R3+0x80] ;  /* 0x00008000031b7984 */ /* 0x000e680000000800 */
[----:B------:R-:W2:Y:S04]  /*0370*/  LDS R23, [R3+0x100] ;  /* 0x0001000003177984 */ /* 0x000ea80000000800 */
[----:B------:R-:W4:Y:S04]  /*0380*/  LDS R22, [R3+0x180] ;  /* 0x0001800003167984 */ /* 0x000f280000000800 */
[----:B------:R-:W-:Y:S04]  /*0390*/  LDS R25, [R3+0x200] ;  /* 0x0002000003197984 */ /* 0x000fe80000000800 */
[----:B------:R-:W5:Y:S04]  /*03a0*/  LDS.128 R8, [R5+0x10] ;  /* 0x0000100005087984 */ /* 0x000f680000000c00 */
[----:B------:R-:W3:Y:S04]  /*03b0*/  LDS R20, [R3+0x280] ;  /* 0x0002800003147984 */ /* 0x000ee80000000800 */
[----:B------:R-:W-:Y:S01]  /*03c0*/  LDS R26, [R3+0x580] ;  /* 0x00058000031a7984 */ /* 0x000fe20000000800 */
[----:B0-----:R-:W-:-:S03]  /*03d0*/  FFMA R12, R12, R24, R21 ;  /* 0x000000180c0c7223 */ /* 0x001fc60000000015 */
[----:B------:R-:W0:Y:S01]  /*03e0*/  LDS R21, [R3+0x300] ;  /* 0x0003000003157984 */ /* 0x000e220000000800 */
[----:B-1----:R-:W-:-:S03]  /*03f0*/  FFMA R12, R27, R13, R12 ;  /* 0x0000000d1b0c7223 */ /* 0x002fc6000000000c */
[----:B------:R-:W1:Y:S01]  /*0400*/  LDS R24, [R3+0x380] ;  /* 0x0003800003187984 */ /* 0x000e620000000800 */
[----:B--2---:R-:W-:-:S04]  /*0410*/  FFMA R23, R23, R14, R12 ;  /* 0x0000000e17177223 */ /* 0x004fc8000000000c */
[----:B----4-:R-:W-:Y:S02]  /*0420*/  FFMA R27, R22, R15, R23 ;  /* 0x0000000f161b7223 */ /* 0x010fe40000000017 */
[----:B------:R-:W-:Y:S04]  /*0430*/  LDS R23, [R3+0x400] ;  /* 0x0004000003177984 */ /* 0x000fe80000000800 */
[----:B------:R-:W2:Y:S01]  /*0440*/  LDS.128 R12, [R5+0x20] ;  /* 0x00002000050c7984 */ /* 0x000ea20000000c00 */
[----:B-----5:R-:W-:-:S03]  /*0450*/  FFMA R27, R8, R25, R27 ;  /* 0x00000019081b7223 */ /* 0x020fc6000000001b */
[----:B------:R-:W4:Y:S01]  /*0460*/  LDS R22, [R3+0x480] ;  /* 0x0004800003167984 */ /* 0x000f220000000800 */
[----:B---3--:R-:W-:-:S03]  /*0470*/  FFMA R20, R20, R9, R27 ;  /* 0x0000000914147223 */ /* 0x008fc6000000001b */
[----:B------:R-:W3:Y:S01]  /*0480*/  LDS R25, [R3+0x500] ;  /* 0x0005000003197984 */ /* 0x000ee20000000800 */
[----:B0-----:R-:W-:-:S03]  /*0490*/  FFMA R21, R21, R10, R20 ;  /* 0x0000000a15157223 */ /* 0x001fc60000000014 */
[----:B------:R-:W-:Y:S01]  /*04a0*/  LDS R20, [R3+0x680] ;  /* 0x0006800003147984 */ /* 0x000fe20000000800 */
[----:B-1----:R-:W-:-:S03]  /*04b0*/  FFMA R27, R24, R11, R21 ;  /* 0x0000000b181b7223 */ /* 0x002fc60000000015 */
[----:B------:R-:W-:Y:S04]  /*04c0*/  LDS R21, [R3+0x600] ;  /* 0x0006000003157984 */ /* 0x000fe80000000800 */
[----:B------:R-:W0:Y:S04]  /*04d0*/  LDS.128 R8, [R5+0x30] ;  /* 0x0000300005087984 */ /* 0x000e280000000c00 */
[----:B------:R-:W-:Y:S01]  /*04e0*/  LDS R24, [R3+0x780] ;  /* 0x0007800003187984 */ /* 0x000fe20000000800 */
[----:B--2---:R-:W-:-:S03]  /*04f0*/  FFMA R27, R12, R23, R27 ;  /* 0x000000170c1b7223 */ /* 0x004fc6000000001b */
[----:B------:R-:W1:Y:S01]  /*0500*/  LDS R23, [R3+0x700] ;  /* 0x0007000003177984 */ /* 0x000e620000000800 */
[----:B----4-:R-:W-:-:S04]  /*0510*/  FFMA R22, R22, R13, R27 ;  /* 0x0000000d16167223 */ /* 0x010fc8000000001b */
[----:B---3--:R-:W-:Y:S02]  /*0520*/  FFMA R25, R25, R14, R22 ;  /* 0x0000000e19197223 */ /* 0x008fe40000000016 */
[----:B------:R-:W-:Y:S02]  /*0530*/  LDS R22, [R3+0x880] ;  /* 0x0008800003167984 */ /* 0x000fe40000000800 */
[----:B------:R-:W-:Y:S02]  /*0540*/  FFMA R27, R26, R15, R25 ;  /* 0x0000000f1a1b7223 */ /* 0x000fe40000000019 */
[----:B------:R-:W-:Y:S04]  /*0550*/  LDS R25, [R3+0x800] ;  /* 0x0008000003197984 */ /* 0x000fe80000000800 */
[----:B------:R-:W2:Y:S04]  /*0560*/  LDS.128 R12, [R5+0x40] ;  /* 0x00004000050c7984 */ /* 0x000ea80000000c00 */
[----:B------:R-:W-:Y:S01]  /*0570*/  LDS R26, [R3+0x980] ;  /* 0x00098000031a7984 */ /* 0x000fe20000000800 */
[----:B0-----:R-:W-:-:S03]  /*0580*/  FFMA R27, R8, R21, R27 ;  /* 0x00000015081b7223 */ /* 0x001fc6000000001b */
[----:B------:R-:W0:Y:S01]  /*0590*/  LDS R21, [R3+0x900] ;  /* 0x0009000003157984 */ /* 0x000e220000000800 */
[----:B------:R-:W-:-:S04]  /*05a0*/  FFMA R20, R20, R9, R27 ;  /* 0x0000000914147223 */ /* 0x000fc8000000001b */
[----:B-1----:R-:W-:Y:S02]  /*05b0*/  FFMA R23, R23, R10, R20 ;  /* 0x0000000a17177223 */ /* 0x002fe40000000014 */
[----:B------:R-:W-:Y:S02]  /*05c0*/  LDS R20, [R3+0xa80] ;  /* 0x000a800003147984 */ /* 0x000fe40000000800 */
[----:B------:R-:W-:Y:S02]  /*05d0*/  FFMA R27, R24, R11, R23 ;  /* 0x0000000b181b7223 */ /* 0x000fe40000000017 */
[----:B------:R-:W-:Y:S04]  /*05e0*/  LDS R23, [R3+0xa00] ;  /* 0x000a000003177984 */ /* 0x000fe80000000800 */
[----:B------:R-:W1:Y:S04]  /*05f0*/  LDS.128 R8, [R5+0x50] ;  /* 0x0000500005087984 */ /* 0x000e680000000c00 */
[----:B------:R-:W-:Y:S01]  /*0600*/  LDS R24, [R3+0xc80] ;  /* 0x000c800003187984 */ /* 0x000fe20000000800 */
[----:B--2---:R-:W-:-:S03]  /*0610*/  FFMA R27, R12, R25, R27 ;  /* 0x000000190c1b7223 */ /* 0x004fc6000000001b */
[----:B------:R-:W2:Y:S01]  /*0620*/  LDS R25, [R3+0xb00] ;  /* 0x000b000003197984 */ /* 0x000ea20000000800 */
[----:B------:R-:W-:-:S03]  /*0630*/  FFMA R12, R22, R13, R27 ;  /* 0x0000000d160c7223 */ /* 0x000fc6000000001b */
[----:B------:R-:W3:Y:S01]  /*0640*/  LDS R22, [R3+0xb80] ;  /* 0x000b800003167984 */ /* 0x000ee20000000800 */
[----:B0-----:R-:W-:-:S04]  /*0650*/  FFMA R21, R21, R14, R12 ;  /* 0x0000000e15157223 */ /* 0x001fc8000000000c */
[----:B------:R-:W-:Y:S02]  /*0660*/  FFMA R27, R26, R15, R21 ;  /* 0x0000000f1a1b7223 */ /* 0x000fe40000000015 */
[----:B------:R-:W-:Y:S04]  /*0670*/  LDS R21, [R3+0xc00] ;  /* 0x000c000003157984 */ /* 0x000fe80000000800 */
[----:B------:R-:W0:Y:S01]  /*0680*/  LDS.128 R12, [R5+0x60] ;  /* 0x00006000050c7984 */ /* 0x000e220000000c00 */
[----:B-1----:R-:W-:-:S04]  /*0690*/  FFMA R23, R8, R23, R27 ;  /* 0x0000001708177223 */ /* 0x002fc8000000001b */
[----:B------:R-:W-:Y:S02]  /*06a0*/  FFMA R20, R20, R9, R23 ;  /* 0x0000000914147223 */ /* 0x000fe40000000017 */
[----:B------:R-:W1:Y:S02]  /*06b0*/  LDS R23, [R3+0xd00] ;  /* 0x000d000003177984 */ /* 0x000e640000000800 */
[----:B--2---:R-:W-:Y:S02]  /*06c0*/  FFMA R25, R25, R10, R20 ;  /* 0x0000000a19197223 */ /* 0x004fe40000000014 */
[----:B------:R-:W2:Y:S02]  /*06d0*/  LDS R20, [R3+0xd80] ;  /* 0x000d800003147984 */ /* 0x000ea40000000800 */
[----:B---3--:R-:W-:Y:S02]  /*06e0*/  FFMA R27, R22, R11, R25 ;  /* 0x0000000b161b7223 */ /* 0x008fe40000000019 */
[----:B------:R-:W-:Y:S04]  /*06f0*/  LDS R25, [R3+0xe00] ;  /* 0x000e000003197984 */ /* 0x000fe80000000800 */
[----:B------:R-:W3:Y:S04]  /*0700*/  LDS.128 R8, [R5+0x70] ;  /* 0x0000700005087984 */ /* 0x000ee80000000c00 */
[----:B------:R-:W4:Y:S01]  /*0710*/  LDS R22, [R3+0xe80] ;  /* 0x000e800003167984 */ /* 0x000f220000000800 */
[----:B0-----:R-:W-:-:S03]  /*0720*/  FFMA R27, R12, R21, R27 ;  /* 0x000000150c1b7223 */ /* 0x001fc6000000001b */
[----:B------:R-:W0:Y:S01]  /*0730*/  LDS R21, [R3+0xf00] ;  /* 0x000f000003157984 */ /* 0x000e220000000800 */
[----:B------:R-:W-:-:S03]  /*0740*/  FFMA R24, R24, R13, R27 ;  /* 0x0000000d18187223 */ /* 0x000fc6000000001b */
[----:B------:R-:W5:Y:S01]  /*0750*/  LDS R12, [R3+0xf80] ;  /* 0x000f8000030c7984 */ /* 0x000f620000000800 */
[----:B-1----:R-:W-:-:S04]  /*0760*/  FFMA R23, R23, R14, R24 ;  /* 0x0000000e17177223 */ /* 0x002fc80000000018 */
[----:B--2---:R-:W-:-:S04]  /*0770*/  FFMA R15, R20, R15, R23 ;  /* 0x0000000f140f7223 */ /* 0x004fc80000000017 */
[----:B---3--:R-:W-:-:S04]  /*0780*/  FFMA R15, R8, R25, R15 ;  /* 0x00000019080f7223 */ /* 0x008fc8000000000f */
[----:B----4-:R-:W-:-:S04]  /*0790*/  FFMA R22, R22, R9, R15 ;  /* 0x0000000916167223 */ /* 0x010fc8000000000f */
[----:B0-----:R-:W-:-:S04]  /*07a0*/  FFMA R21, R21, R10, R22 ;  /* 0x0000000a15157223 */ /* 0x001fc80000000016 */
[----:B-----5:R-:W-:-:S07]  /*07b0*/  FFMA R21, R12, R11, R21 ;  /* 0x0000000b0c157223 */ /* 0x020fce0000000015 */
.L_x_2:
[----:B------:R-:W-:Y:S05]  /*07c0*/  BSYNC.RECONVERGENT B0 ;  /* 0x0000000000007941 */ /* 0x000fea0003800200 */
.L_x_1:
[----:B------:R-:W-:Y:S01]  /*07d0*/  BAR.SYNC.DEFER_BLOCKING 0x0 ;  /* 0x0000000000007b1d */ /* 0x000fe20000010000 */
[----:B------:R-:W-:Y:S01]  /*07e0*/  UIADD3 UR6, UPT, UPT, UR6, 0x1, URZ ;  /* 0x0000000106067890 */ /* 0x000fe2000fffe0ff */
[----:B------:R-:W-:Y:S02]  /*07f0*/  IADD3 R17, PT, PT, R17, 0x20, RZ ;  /* 0x0000002011117810 */ /* 0x000fe40007ffe0ff */
[----:B------:R-:W-:Y:S01]  /*0800*/  IADD3 R16, PT, PT, R16, 0x20, RZ ;  /* 0x0000002010107810 */ /* 0x000fe20007ffe0ff */
[----:B------:R-:W-:Y:S01]  /*0810*/  UISETP.NE.AND UP0, UPT, UR6, URZ, UPT ;  /* 0x000000ff0600728c */ /* 0x000fe2000bf05270 */
[----:B------:R-:W-:Y:S02]  /*0820*/  IADD3 R6, PT, PT, R6, 0x20, RZ ;  /* 0x0000002006067810 */ /* 0x000fe40007ffe0ff */
[----:B---3--:R-:W-:-:S06]  /*0830*/  LEA R7, R2, R7, 0x5 ;  /* 0x0000000702077211 */ /* 0x008fcc00078e28ff */
[----:B------:R-:W-:Y:S05]  /*0840*/  BRA.U UP0, `(.L_x_3) ;  /* 0xfffffff900787547 */ /* 0x000fea000b83ffff */
.L_x_0:
[----:B------:R-:W1:Y:S01]  /*0850*/  LDCU UR4, c[0x0][0x3a0] ;  /* 0x00007400ff0477ac */ /* 0x000e620008000800 */
[----:B------:R-:W2:Y:S01]  /*0860*/  LDCU UR5, c[0x0][0x39c] ;  /* 0x00007380ff0577ac */ /* 0x000ea20008000800 */
[----:B-1----:R-:W-:-:S04]  /*0870*/  ISETP.GE.AND P0, PT, R18, UR4, PT ;  /* 0x0000000412007c0c */ /* 0x002fc8000bf06270 */
[----:B--2---:R-:W-:-:S13]  /*0880*/  ISETP.GE.OR P0, PT, R19, UR5, P0 ;  /* 0x0000000513007c0c */ /* 0x004fda0008706670 */
[----:B------:R-:W-:Y:S05]  /*0890*/  @P0 EXIT ;  /* 0x000000000000094d */ /* 0x000fea0003800000 */
[----:B------:R-:W1:Y:S01]  /*08a0*/  LDC.64 R2, c[0x0][0x390] ;  /* 0x0000e400ff027b82 */ /* 0x000e620000000a00 */
[----:B------:R-:W-:-:S04]  /*08b0*/  IMAD R19, R19, UR4, R18 ;  /* 0x0000000413137c24 */ /* 0x000fc8000f8e0212 */
[----:B-1----:R-:W-:-:S05]  /*08c0*/  IMAD.WIDE.U32 R2, R19, 0x4, R2 ;  /* 0x0000000413027825 */ /* 0x002fca00078e0002 */
[----:B------:R-:W-:Y:S01]  /*08d0*/  STG.E desc[UR8][R2.64], R21 ;  /* 0x0000001502007986 */ /* 0x000fe2000c101908 */
[----:B------:R-:W-:Y:S05]  /*08e0*/  EXIT ;  /* 0x000000000000794d */ /* 0x000fea0003800000 */
.L_x_4:
[----:B------:R-:W-:-:S00]  /*08f0*/  BRA `(.L_x_4) ;  /* 0xfffffffc00fc7947 */ /* 0x000fc0000383ffff */
[----:B------:R-:W-:-:S00]  /*0900*/  NOP ;  /* 0x0000000000007918 */ /* 0x000fc00000000000 */
[----:B------:R-:W-:-:S00]  /*0910*/  NOP ;  /* 0x0000000000007918 */ /* 0x000fc00000000000 */
[----:B------:R-:W-:-:S00]  /*0920*/  NOP ;  /* 0x0000000000007918 */ /* 0x000fc00000000000 */
[----:B------:R-:W-:-:S00]  /*0930*/  NOP ;  /* 0x0000000000007918 */ /* 0x000fc00000000000 */
[----:B------:R-:W-:-:S00]  /*0940*/  NOP ;  /* 0x0000000000007918 */ /* 0x000fc00000000000 */
[----:B------:R-:W-:-:S00]  /*0950*/  NOP ;  /* 0x0000000000007918 */ /* 0x000fc00000000000 */
[----:B------:R-:W-:-:S00]  /*0960*/  NOP ;  /* 0x0000000000007918 */ /* 0x000fc00000000000 */
[----:B------:R-:W-:-:S00]  /*0970*/  NOP ;  /* 0x0000000000007918 */ /* 0x000fc00000000000 */
.L_x_5:


//--------------------- .nv.shared._Z20matrixMulKernelTiledPfS_S_iii --------------------------
	.section	.nv.shared._Z20matrixMulKernelTiledPfS_S_iii,"aw",@nobits
	.sectionflags	@""
	.align	4
.nv.shared._Z20matrixMulKernelTiledPfS_S_iii:
	.zero		9216


//--------------------- .nv.shared.reserved.0     --------------------------
	.section	.nv.shared.reserved.0,"aw",@nobits
	.weak		__nv_reservedSMEM_offset_0_alias
	.size		__nv_reservedSMEM_offset_0_alias, 0, 64
	.other		__nv_reservedSMEM_offset_0_alias,@"STO_CUDA_RESERVED_SHARED STV_DEFAULT"
__nv_reservedSMEM_offset_0_alias:
	.zero		0
	.zero		64


//--------------------- .nv.constant0._Z20matrixMulKernelTiledPfS_S_iii --------------------------
	.section	.nv.constant0._Z20matrixMulKernelTiledPfS_S_iii,"a",@progbits
	.sectionflags	@""
	.align	4
.nv.constant0._Z20matrixMulKernelTiledPfS_S_iii:
	.zero		932


//--------------------- SYMBOLS --------------------------

	.type		.nv.reservedSmem.offset0,@object
	.size		.nv.reservedSmem.offset0,0x4
	.type		.nv.reservedSmem.cap,@object
	.size		.nv.reservedSmem.cap,0x4
